	.headerflags	@"EF_CUDA_TEXMODE_UNIFIED EF_CUDA_64BIT_ADDRESS EF_CUDA_ACCELERATORS EF_CUDA_SM90 EF_CUDA_VIRTUAL_SM(EF_CUDA_SM90)"
	.elftype	@"ET_EXEC"


//--------------------- .nv.info                  --------------------------
	.section	.nv.info,"",@"SHT_CUDA_INFO"
	.align	4


	//----- nvinfo : EIATTR_REGCOUNT
	.align		4
        /*0000*/ 	.byte	0x04, 0x2f
        /*0002*/ 	.short	(.L_3 - .L_2)
	.align		4
.L_2:
        /*0004*/ 	.word	index@(triton_poi_fused_cat_5)
        /*0008*/ 	.word	0x00000020


	//----- nvinfo : EIATTR_MIN_STACK_SIZE
	.align		4
.L_3:
        /*000c*/ 	.byte	0x04, 0x12
        /*000e*/ 	.short	(.L_5 - .L_4)
	.align		4
.L_4:
        /*0010*/ 	.word	index@(triton_poi_fused_cat_5)
        /*0014*/ 	.word	0x00000000


	//----- nvinfo : EIATTR_FRAME_SIZE
	.align		4
.L_5:
        /*0018*/ 	.byte	0x04, 0x11
        /*001a*/ 	.short	(.L_7 - .L_6)
	.align		4
.L_6:
        /*001c*/ 	.word	index@(triton_poi_fused_cat_5)
        /*0020*/ 	.word	0x00000000


	//----- nvinfo : EIATTR_MIN_STACK_SIZE
	.align		4
.L_7:
        /*0024*/ 	.byte	0x04, 0x12
        /*0026*/ 	.short	(.L_9 - .L_8)
	.align		4
.L_8:
        /*0028*/ 	.word	index@(triton_poi_fused_cat_5)
        /*002c*/ 	.word	0x00000000
.L_9:


//--------------------- .nv.info.triton_poi_fused_cat_5 --------------------------
	.section	.nv.info.triton_poi_fused_cat_5,"",@"SHT_CUDA_INFO"
	.sectionflags	@""
	.align	4


	//----- nvinfo : EIATTR_CUDA_API_VERSION
	.align		4
        /*0000*/ 	.byte	0x04, 0x37
        /*0002*/ 	.short	(.L_11 - .L_10)
.L_10:
        /*0004*/ 	.word	0x0000007c


	//----- nvinfo : EIATTR_KPARAM_INFO
	.align		4
.L_11:
        /*0008*/ 	.byte	0x04, 0x17
        /*000a*/ 	.short	(.L_13 - .L_12)
.L_12:
        /*000c*/ 	.word	0x00000000
        /*0010*/ 	.short	0x000b
        /*0012*/ 	.short	0x0058
        /*0014*/ 	.byte	0x00, 0xf0, 0x11, 0x00


	//----- nvinfo : EIATTR_KPARAM_INFO
	.align		4
.L_13:
        /*0018*/ 	.byte	0x04, 0x17
        /*001a*/ 	.short	(.L_15 - .L_14)
.L_14:
        /*001c*/ 	.word	0x00000000
        /*0020*/ 	.short	0x000a
        /*0022*/ 	.short	0x0050
        /*0024*/ 	.byte	0x00, 0xf4, 0x21, 0x00


	//----- nvinfo : EIATTR_KPARAM_INFO
	.align		4
.L_15:
        /*0028*/ 	.byte	0x04, 0x17
        /*002a*/ 	.short	(.L_17 - .L_16)
.L_16:
        /*002c*/ 	.word	0x00000000
        /*0030*/ 	.short	0x0009
        /*0032*/ 	.short	0x0048
        /*0034*/ 	.byte	0x00, 0xf4, 0x21, 0x00


	//----- nvinfo : EIATTR_KPARAM_INFO
	.align		4
.L_17:
        /*0038*/ 	.byte	0x04, 0x17
        /*003a*/ 	.short	(.L_19 - .L_18)
.L_18:
        /*003c*/ 	.word	0x00000000
        /*0040*/ 	.short	0x0008
        /*0042*/ 	.short	0x0040
        /*0044*/ 	.byte	0x00, 0xf4, 0x21, 0x00


	//----- nvinfo : EIATTR_KPARAM_INFO
	.align		4
.L_19:
        /*0048*/ 	.byte	0x04, 0x17
        /*004a*/ 	.short	(.L_21 - .L_20)
.L_20:
        /*004c*/ 	.word	0x00000000
        /*0050*/ 	.short	0x0007
        /*0052*/ 	.short	0x0038
        /*0054*/ 	.byte	0x00, 0xf4, 0x21, 0x00


	//----- nvinfo : EIATTR_KPARAM_INFO
	.align		4
.L_21:
        /*0058*/ 	.byte	0x04, 0x17
        /*005a*/ 	.short	(.L_23 - .L_22)
.L_22:
        /*005c*/ 	.word	0x00000000
        /*0060*/ 	.short	0x0006
        /*0062*/ 	.short	0x0030
        /*0064*/ 	.byte	0x00, 0xf4, 0x21, 0x00


	//----- nvinfo : EIATTR_KPARAM_INFO
	.align		4
.L_23:
        /*0068*/ 	.byte	0x04, 0x17
        /*006a*/ 	.short	(.L_25 - .L_24)
.L_24:
        /*006c*/ 	.word	0x00000000
        /*0070*/ 	.short	0x0005
        /*0072*/ 	.short	0x0028
        /*0074*/ 	.byte	0x00, 0xf4, 0x21, 0x00


	//----- nvinfo : EIATTR_KPARAM_INFO
	.align		4
.L_25:
        /*0078*/ 	.byte	0x04, 0x17
        /*007a*/ 	.short	(.L_27 - .L_26)
.L_26:
        /*007c*/ 	.word	0x00000000
        /*0080*/ 	.short	0x0004
        /*0082*/ 	.short	0x0020
        /*0084*/ 	.byte	0x00, 0xf4, 0x21, 0x00


	//----- nvinfo : EIATTR_KPARAM_INFO
	.align		4
.L_27:
        /*0088*/ 	.byte	0x04, 0x17
        /*008a*/ 	.short	(.L_29 - .L_28)
.L_28:
        /*008c*/ 	.word	0x00000000
        /*0090*/ 	.short	0x0003
        /*0092*/ 	.short	0x0018
        /*0094*/ 	.byte	0x00, 0xf4, 0x21, 0x00


	//----- nvinfo : EIATTR_KPARAM_INFO
	.align		4
.L_29:
        /*0098*/ 	.byte	0x04, 0x17
        /*009a*/ 	.short	(.L_31 - .L_30)
.L_30:
        /*009c*/ 	.word	0x00000000
        /*00a0*/ 	.short	0x0002
        /*00a2*/ 	.short	0x0010
        /*00a4*/ 	.byte	0x00, 0xf4, 0x21, 0x00


	//----- nvinfo : EIATTR_KPARAM_INFO
	.align		4
.L_31:
        /*00a8*/ 	.byte	0x04, 0x17
        /*00aa*/ 	.short	(.L_33 - .L_32)
.L_32:
        /*00ac*/ 	.word	0x00000000
        /*00b0*/ 	.short	0x0001
        /*00b2*/ 	.short	0x0008
        /*00b4*/ 	.byte	0x00, 0xf4, 0x21, 0x00


	//----- nvinfo : EIATTR_KPARAM_INFO
	.align		4
.L_33:
        /*00b8*/ 	.byte	0x04, 0x17
        /*00ba*/ 	.short	(.L_35 - .L_34)
.L_34:
        /*00bc*/ 	.word	0x00000000
        /*00c0*/ 	.short	0x0000
        /*00c2*/ 	.short	0x0000
        /*00c4*/ 	.byte	0x00, 0xf4, 0x21, 0x00


	//----- nvinfo : EIATTR_SPARSE_MMA_MASK
	.align		4
.L_35:
        /*00c8*/ 	.byte	0x03, 0x50
        /*00ca*/ 	.short	0x0000


	//----- nvinfo : EIATTR_MAXREG_COUNT
	.align		4
        /*00cc*/ 	.byte	0x03, 0x1b
        /*00ce*/ 	.short	0x00ff


	//----- nvinfo : EIATTR_EXIT_INSTR_OFFSETS
	.align		4
        /*00d0*/ 	.byte	0x04, 0x1c
        /*00d2*/ 	.short	(.L_37 - .L_36)


	//   ....[0]....
.L_36:
        /*00d4*/ 	.word	0x00000a00


	//   ....[1]....
        /*00d8*/ 	.word	0x00000a20


	//----- nvinfo : EIATTR_REQNTID
	.align		4
.L_37:
        /*00dc*/ 	.byte	0x04, 0x10
        /*00de*/ 	.short	(.L_39 - .L_38)
.L_38:
        /*00e0*/ 	.word	0x00000080
        /*00e4*/ 	.word	0x00000001
        /*00e8*/ 	.word	0x00000001


	//----- nvinfo : EIATTR_CBANK_PARAM_SIZE
	.align		4
.L_39:
        /*00ec*/ 	.byte	0x03, 0x19
        /*00ee*/ 	.short	0x005c


	//----- nvinfo : EIATTR_PARAM_CBANK
	.align		4
        /*00f0*/ 	.byte	0x04, 0x0a
        /*00f2*/ 	.short	(.L_41 - .L_40)
	.align		4
.L_40:
        /*00f4*/ 	.word	index@(.nv.constant0.triton_poi_fused_cat_5)
        /*00f8*/ 	.short	0x0210
        /*00fa*/ 	.short	0x005c


	//----- nvinfo : EIATTR_SW_WAR
	.align		4
.L_41:
        /*00fc*/ 	.byte	0x04, 0x36
        /*00fe*/ 	.short	(.L_43 - .L_42)
.L_42:
        /*0100*/ 	.word	0x00000008
.L_43:


//--------------------- .nv.callgraph             --------------------------
	.section	.nv.callgraph,"",@"SHT_CUDA_CALLGRAPH"
	.align	4
	.sectionentsize	8
	.align		4
        /*0000*/ 	.word	0x00000000
	.align		4
        /*0004*/ 	.word	0xffffffff
	.align		4
        /*0008*/ 	.word	0x00000000
	.align		4
        /*000c*/ 	.word	0xfffffffe
	.align		4
        /*0010*/ 	.word	0x00000000
	.align		4
        /*0014*/ 	.word	0xfffffffd
	.align		4
        /*0018*/ 	.word	0x00000000
	.align		4
        /*001c*/ 	.word	0xfffffffc


//--------------------- .nv.constant4             --------------------------
	.section	.nv.constant4,"a",@progbits
	.align	8
	.align		8
.nv.constant4:
        /*0000*/ 	.dword	_$_str
	.align		8
        /*0008*/ 	.dword	_$_str_$_2


//--------------------- .text.triton_poi_fused_cat_5 --------------------------
	.section	.text.triton_poi_fused_cat_5,"ax",@progbits
	.align	128
        .global         triton_poi_fused_cat_5
        .type           triton_poi_fused_cat_5,@function
        .size           triton_poi_fused_cat_5,(.L_x_1 - triton_poi_fused_cat_5)
        .other          triton_poi_fused_cat_5,@"STO_CUDA_ENTRY STV_DEFAULT"
triton_poi_fused_cat_5:
.text.triton_poi_fused_cat_5:
[----:B------:R-:W0:Y:S01]  /*0000*/  LDC R1, c[0x0][0x28] ;  /* 0x00000a00ff017b82 */ /* 0x000e220000000800 */
[----:B------:R-:W1:Y:S07]  /*0010*/  S2R R0, SR_TID.X ;  /* 0x0000000000007919 */ /* 0x000e6e0000002100 */
[----:B------:R-:W2:Y:S01]  /*0020*/  LDC.64 R10, c[0x0][0x220] ;  /* 0x00008800ff0a7b82 */ /* 0x000ea20000000a00 */
[----:B------:R-:W-:Y:S01]  /*0030*/  ULDC.64 UR4, c[0x0][0x208] ;  /* 0x0000820000047ab9 */ /* 0x000fe20000000a00 */
[----:B------:R-:W3:Y:S06]  /*0040*/  S2R R3, SR_CTAID.X ;  /* 0x0000000000037919 */ /* 0x000eec0000002500 */
[----:B------:R-:W4:Y:S01]  /*0050*/  LDC.64 R16, c[0x0][0x248] ;  /* 0x00009200ff107b82 */ /* 0x000f220000000a00 */
[----:B------:R-:W-:-:S02]  /*0060*/  IMAD.MOV.U32 R5, RZ, RZ, RZ ;  /* 0x000000ffff057224 */ /* 0x000fc400078e00ff */
[----:B------:R-:W-:-:S05]  /*0070*/  IMAD.MOV.U32 R6, RZ, RZ, RZ ;  /* 0x000000ffff067224 */ /* 0x000fca00078e00ff */
[----:B------:R-:W5:Y:S08]  /*0080*/  LDC.64 R8, c[0x0][0x218] ;  /* 0x00008600ff087b82 */ /* 0x000f700000000a00 */
[----:B------:R-:W4:Y:S01]  /*0090*/  LDC.64 R20, c[0x0][0x228] ;  /* 0x00008a00ff147b82 */ /* 0x000f220000000a00 */
[----:B-1----:R-:W-:-:S07]  /*00a0*/  IMAD.SHL.U32 R0, R0, 0x2, RZ ;  /* 0x0000000200007824 */ /* 0x002fce00078e00ff */
[----:B------:R-:W1:Y:S01]  /*00b0*/  LDC.64 R28, c[0x0][0x230] ;  /* 0x00008c00ff1c7b82 */ /* 0x000e620000000a00 */
[----:B------:R-:W-:-:S05]  /*00c0*/  LOP3.LUT R0, R0, 0xfe, RZ, 0xc0, !PT ;  /* 0x000000fe00007812 */ /* 0x000fca00078ec0ff */
[----:B---3--:R-:W-:Y:S01]  /*00d0*/  IMAD R4, R3, 0x100, R0 ;  /* 0x0000010003047824 */ /* 0x008fe200078e0200 */
[----:B------:R-:W-:-:S04]  /*00e0*/  CS2R R2, SRZ ;  /* 0x0000000000027805 */ /* 0x000fc8000001ff00 */
[----:B------:R-:W-:Y:S02]  /*00f0*/  SHF.R.S32.HI R13, RZ, 0x1f, R4 ;  /* 0x0000001fff0d7819 */ /* 0x000fe40000011404 */
[----:B------:R-:W-:Y:S02]  /*0100*/  ISETP.GE.AND P0, PT, R4, 0x400, PT ;  /* 0x000004000400780c */ /* 0x000fe40003f06270 */
[----:B------:R-:W-:-:S04]  /*0110*/  LEA.HI R14, R13, R4, RZ, 0x6 ;  /* 0x000000040d0e7211 */ /* 0x000fc800078f30ff */
[----:B------:R-:W-:-:S04]  /*0120*/  SHF.R.S32.HI R7, RZ, 0x6, R14 ;  /* 0x00000006ff077819 */ /* 0x000fc8000001140e */
[----:B------:R-:W-:-:S04]  /*0130*/  LEA.HI R0, R7, R7, RZ, 0x2 ;  /* 0x0000000707007211 */ /* 0x000fc800078f10ff */
[----:B------:R-:W-:-:S05]  /*0140*/  LOP3.LUT R0, R0, 0xfffffffc, RZ, 0xc0, !PT ;  /* 0xfffffffc00007812 */ /* 0x000fca00078ec0ff */
[----:B------:R-:W-:-:S04]  /*0150*/  IMAD.IADD R7, R7, 0x1, -R0 ;  /* 0x0000000107077824 */ /* 0x000fc800078e0a00 */
[C---:B--2---:R-:W-:Y:S01]  /*0160*/  IMAD.WIDE R10, R7.reuse, 0x4, R10 ;  /* 0x00000004070a7825 */ /* 0x044fe200078e020a */
[----:B------:R-:W-:-:S04]  /*0170*/  ISETP.GE.AND P1, PT, R7, 0x2, PT ;  /* 0x000000020700780c */ /* 0x000fc80003f26270 */
[----:B------:R-:W-:Y:S02]  /*0180*/  ISETP.LT.AND P3, PT, R4, 0x400, !P1 ;  /* 0x000004000400780c */ /* 0x000fe40004f61270 */
[----:B------:R-:W-:-:S11]  /*0190*/  ISETP.GT.AND P2, PT, R7, 0x1, !P0 ;  /* 0x000000010700780c */ /* 0x000fd60004744270 */
[----:B------:R-:W2:Y:S01]  /*01a0*/  @P3 LDG.E.EL R3, desc[UR4][R10.64] ;  /* 0x000000040a033981 */ /* 0x000ea2000c2e1900 */
[----:B----4-:R-:W-:-:S03]  /*01b0*/  IMAD.WIDE R16, R7, 0x4, R16 ;  /* 0x0000000407107825 */ /* 0x010fc600078e0210 */
[----:B------:R3:W4:Y:S04]  /*01c0*/  @P3 LDG.E.EL R5, desc[UR4][R10.64] ;  /* 0x000000040a053981 */ /* 0x000728000c2e1900 */
[----:B------:R-:W4:Y:S04]  /*01d0*/  @P2 LDG.E.EL R6, desc[UR4][R16.64+-0x8] ;  /* 0xfffff80410062981 */ /* 0x000f28000c2e1900 */
[----:B------:R1:W4:Y:S01]  /*01e0*/  @P2 LDG.E.EL R2, desc[UR4][R16.64+-0x8] ;  /* 0xfffff80410022981 */ /* 0x000322000c2e1900 */
[----:B------:R-:W-:Y:S01]  /*01f0*/  LEA.HI R18, R13, R4, RZ, 0x8 ;  /* 0x000000040d127211 */ /* 0x000fe200078f40ff */
[----:B------:R-:W-:Y:S01]  /*0200*/  IMAD.MOV.U32 R0, RZ, RZ, RZ ;  /* 0x000000ffff007224 */ /* 0x000fe200078e00ff */
[----:B------:R-:W5:Y:S01]  /*0210*/  LDC.64 R12, c[0x0][0x210] ;  /* 0x00008400ff0c7b82 */ /* 0x000f620000000a00 */
[----:B------:R-:W-:-:S02]  /*0220*/  LOP3.LUT R19, R14, 0xffffffc0, RZ, 0xc0, !PT ;  /* 0xffffffc00e137812 */ /* 0x000fc400078ec0ff */
[----:B------:R-:W-:Y:S02]  /*0230*/  CS2R R22, SRZ ;  /* 0x0000000000167805 */ /* 0x000fe4000001ff00 */
[----:B---3--:R-:W-:Y:S02]  /*0240*/  LOP3.LUT R11, R18, 0xffffff00, RZ, 0xc0, !PT ;  /* 0xffffff00120b7812 */ /* 0x008fe400078ec0ff */
[----:B------:R-:W-:Y:S01]  /*0250*/  SHF.R.S32.HI R18, RZ, 0x8, R18 ;  /* 0x00000008ff127819 */ /* 0x000fe20000011412 */
[C---:B------:R-:W-:Y:S01]  /*0260*/  IMAD.IADD R19, R4.reuse, 0x1, -R19 ;  /* 0x0000000104137824 */ /* 0x040fe200078e0a13 */
[----:B------:R-:W3:Y:S01]  /*0270*/  LDC.64 R14, c[0x0][0x238] ;  /* 0x00008e00ff0e7b82 */ /* 0x000ee20000000a00 */
[----:B01----:R-:W-:Y:S02]  /*0280*/  IMAD.IADD R17, R4, 0x1, -R11 ;  /* 0x0000000104117824 */ /* 0x003fe400078e0a0b */
[----:B-----5:R-:W-:-:S04]  /*0290*/  IMAD.WIDE R10, R7, 0x4, R8 ;  /* 0x00000004070a7825 */ /* 0x020fc800078e0208 */
[C---:B------:R-:W-:Y:S01]  /*02a0*/  IMAD R17, R18.reuse, 0x80, R17 ;  /* 0x0000008012117824 */ /* 0x040fe200078e0211 */
[----:B------:R-:W0:Y:S01]  /*02b0*/  LDC.64 R8, c[0x0][0x240] ;  /* 0x00009000ff087b82 */ /* 0x000e220000000a00 */
[----:B------:R-:W-:Y:S01]  /*02c0*/  IMAD R18, R18, 0x80, R19 ;  /* 0x0000008012127824 */ /* 0x000fe200078e0213 */
[----:B------:R-:W5:Y:S03]  /*02d0*/  @P3 LDG.E.EL R0, desc[UR4][R10.64] ;  /* 0x000000040a003981 */ /* 0x000f66000c2e1900 */
[----:B------:R-:W-:Y:S01]  /*02e0*/  IMAD R18, R7, 0x40, R18 ;  /* 0x0000004007127824 */ /* 0x000fe200078e0212 */
[----:B------:R1:W5:Y:S01]  /*02f0*/  @P3 LDG.E.EL R22, desc[UR4][R10.64] ;  /* 0x000000040a163981 */ /* 0x000362000c2e1900 */
[----:B------:R-:W-:Y:S01]  /*0300*/  CS2R R24, SRZ ;  /* 0x0000000000187805 */ /* 0x000fe2000001ff00 */
[----:B------:R-:W-:Y:S01]  /*0310*/  IMAD.WIDE R12, R17, 0x4, R12 ;  /* 0x00000004110c7825 */ /* 0x000fe200078e020c */
[----:B------:R-:W-:Y:S01]  /*0320*/  CS2R R26, SRZ ;  /* 0x00000000001a7805 */ /* 0x000fe2000001ff00 */
[----:B------:R-:W0:Y:S02]  /*0330*/  LDC.64 R16, c[0x0][0x258] ;  /* 0x00009600ff107b82 */ /* 0x000e240000000a00 */
[----:B------:R-:W-:-:S02]  /*0340*/  VIADD R19, R18, 0xffffff80 ;  /* 0xffffff8012137836 */ /* 0x000fc40000000000 */
[----:B------:R-:W-:-:S04]  /*0350*/  IMAD.WIDE R20, R7, 0x4, R20 ;  /* 0x0000000407147825 */ /* 0x000fc800078e0214 */
[----:B-1----:R-:W1:Y:S01]  /*0360*/  LDC.64 R10, c[0x0][0x250] ;  /* 0x00009400ff0a7b82 */ /* 0x002e620000000a00 */
[----:B---3--:R-:W-:Y:S01]  /*0370*/  IMAD.WIDE R14, R19, 0x4, R14 ;  /* 0x00000004130e7825 */ /* 0x008fe200078e020e */
[----:B------:R-:W-:Y:S01]  /*0380*/  CS2R R18, SRZ ;  /* 0x0000000000127805 */ /* 0x000fe2000001ff00 */
[----:B------:R-:W3:Y:S02]  /*0390*/  @P3 LDG.E.EL R23, desc[UR4][R20.64] ;  /* 0x0000000414173981 */ /* 0x000ee4000c2e1900 */
[C---:B------:R-:W-:Y:S02]  /*03a0*/  IMAD.WIDE R28, R7.reuse, 0x4, R28 ;  /* 0x00000004071c7825 */ /* 0x040fe400078e021c */
[----:B------:R0:W3:Y:S02]  /*03b0*/  @P3 LDG.E.EL R24, desc[UR4][R20.64] ;  /* 0x0000000414183981 */ /* 0x0000e4000c2e1900 */
[----:B0-----:R-:W-:Y:S02]  /*03c0*/  IMAD.WIDE R8, R7, 0x4, R8 ;  /* 0x0000000407087825 */ /* 0x001fe400078e0208 */
[----:B------:R0:W3:Y:S04]  /*03d0*/  @P3 LDG.E.64 R18, desc[UR4][R12.64] ;  /* 0x000000040c123981 */ /* 0x0000e8000c1e1b00 */
[----:B------:R-:W3:Y:S01]  /*03e0*/  @P2 LDG.E.EL R27, desc[UR4][R8.64+-0x8] ;  /* 0xfffff804081b2981 */ /* 0x000ee2000c2e1900 */
[----:B------:R-:W-:-:S03]  /*03f0*/  CS2R R20, SRZ ;  /* 0x0000000000147805 */ /* 0x000fc6000001ff00 */
[----:B------:R-:W5:Y:S04]  /*0400*/  @P3 LDG.E.EL R25, desc[UR4][R28.64] ;  /* 0x000000041c193981 */ /* 0x000f68000c2e1900 */
[----:B------:R-:W5:Y:S04]  /*0410*/  @P2 LDG.E.64 R20, desc[UR4][R14.64] ;  /* 0x000000040e142981 */ /* 0x000f68000c1e1b00 */
[----:B------:R0:W5:Y:S01]  /*0420*/  @P3 LDG.E.EL R26, desc[UR4][R28.64] ;  /* 0x000000041c1a3981 */ /* 0x000162000c2e1900 */
[----:B-1----:R-:W-:Y:S01]  /*0430*/  IMAD.WIDE R10, R7, 0x4, R10 ;  /* 0x00000004070a7825 */ /* 0x002fe200078e020a */
[----:B0-----:R-:W-:-:S03]  /*0440*/  CS2R R12, SRZ ;  /* 0x00000000000c7805 */ /* 0x001fc6000001ff00 */
[----:B------:R-:W-:-:S03]  /*0450*/  IMAD.WIDE R16, R7, 0x4, R16 ;  /* 0x0000000407107825 */ /* 0x000fc600078e0210 */
[----:B------:R-:W5:Y:S01]  /*0460*/  @P2 LDG.E.EL R12, desc[UR4][R10.64+-0x8] ;  /* 0xfffff8040a0c2981 */ /* 0x000f62000c2e1900 */
[----:B------:R-:W-:Y:S01]  /*0470*/  CS2R R28, SRZ ;  /* 0x00000000001c7805 */ /* 0x000fe2000001ff00 */
[----:B------:R-:W-:Y:S02]  /*0480*/  IMAD.MOV.U32 R7, RZ, RZ, RZ ;  /* 0x000000ffff077224 */ /* 0x000fe400078e00ff */
[----:B------:R-:W5:Y:S04]  /*0490*/  @P2 LDG.E.EL R13, desc[UR4][R16.64+-0x8] ;  /* 0xfffff804100d2981 */ /* 0x000f68000c2e1900 */
[----:B------:R0:W5:Y:S04]  /*04a0*/  @P2 LDG.E.EL R28, desc[UR4][R8.64+-0x8] ;  /* 0xfffff804081c2981 */ /* 0x000168000c2e1900 */
[----:B------:R1:W5:Y:S04]  /*04b0*/  @P2 LDG.E.EL R29, desc[UR4][R10.64+-0x8] ;  /* 0xfffff8040a1d2981 */ /* 0x000368000c2e1900 */
[----:B------:R-:W5:Y:S01]  /*04c0*/  @P2 LDG.E.EL R7, desc[UR4][R16.64+-0x8] ;  /* 0xfffff80410072981 */ /* 0x000f62000c2e1900 */
[----:B--2---:R-:W-:-:S05]  /*04d0*/  SEL R3, R3, RZ, P3 ;  /* 0x000000ff03037207 */ /* 0x004fca0001800000 */
[----:B0-----:R-:W-:Y:S01]  /*04e0*/  FADD R8, R3, 9.9999997473787516356e-06 ;  /* 0x3727c5ac03087421 */ /* 0x001fe20000000000 */
[----:B----4-:R-:W-:-:S05]  /*04f0*/  SEL R5, R5, RZ, P3 ;  /* 0x000000ff05057207 */ /* 0x010fca0001800000 */
[----:B------:R-:W0:Y:S01]  /*0500*/  MUFU.SQRT R8, R8 ;  /* 0x0000000800087308 */ /* 0x000e220000002000 */
[----:B------:R-:W-:Y:S01]  /*0510*/  FADD R5, R5, 9.9999997473787516356e-06 ;  /* 0x3727c5ac05057421 */ /* 0x000fe20000000000 */
[----:B------:R-:W-:-:S06]  /*0520*/  SEL R6, R6, RZ, P2 ;  /* 0x000000ff06067207 */ /* 0x000fcc0001000000 */
[----:B------:R-:W2:Y:S01]  /*0530*/  MUFU.SQRT R3, R5 ;  /* 0x0000000500037308 */ /* 0x000ea20000002000 */
[----:B------:R-:W-:Y:S01]  /*0540*/  FADD R6, R6, 9.9999997473787516356e-06 ;  /* 0x3727c5ac06067421 */ /* 0x000fe20000000000 */
[----:B------:R-:W-:Y:S02]  /*0550*/  SEL R2, R2, RZ, P2 ;  /* 0x000000ff02027207 */ /* 0x000fe40001000000 */
[----:B0-----:R-:W-:-:S04]  /*0560*/  FSETP.GT.AND P5, PT, R8, 8.50705917302346158658e+37, PT ;  /* 0x7e8000000800780b */ /* 0x001fc80003fa4000 */
[----:B-1----:R-:W0:Y:S01]  /*0570*/  MUFU.SQRT R11, R6 ;  /* 0x00000006000b7308 */ /* 0x002e220000002000 */
[----:B------:R-:W-:Y:S01]  /*0580*/  FSETP.GEU.AND P4, PT, R8, 1.175494350822287508e-38, PT ;  /* 0x008000000800780b */ /* 0x000fe20003f8e000 */
[----:B------:R-:W-:Y:S01]  /*0590*/  FADD R9, R2, 9.9999997473787516356e-06 ;  /* 0x3727c5ac02097421 */ /* 0x000fe20000000000 */
[----:B------:R-:W-:Y:S01]  /*05a0*/  IMAD.MOV.U32 R2, RZ, RZ, 0x3e800000 ;  /* 0x3e800000ff027424 */ /* 0x000fe200078e00ff */
[----:B--2---:R-:W-:-:S04]  /*05b0*/  FSETP.GT.AND P6, PT, R3, 8.50705917302346158658e+37, PT ;  /* 0x7e8000000300780b */ /* 0x004fc80003fc4000 */
[----:B------:R-:W1:Y:S01]  /*05c0*/  MUFU.SQRT R14, R9 ;  /* 0x00000009000e7308 */ /* 0x000e620000002000 */
[----:B------:R-:W-:Y:S01]  /*05d0*/  FSEL R10, R2, 1, P5 ;  /* 0x3f800000020a7808 */ /* 0x000fe20002800000 */
[----:B------:R-:W-:Y:S01]  /*05e0*/  @P5 FMUL R8, R8, 0.25 ;  /* 0x3e80000008085820 */ /* 0x000fe20000400000 */
[----:B------:R-:W-:-:S03]  /*05f0*/  FSETP.GEU.AND P5, PT, R3, 1.175494350822287508e-38, PT ;  /* 0x008000000300780b */ /* 0x000fc60003fae000 */
[----:B------:R-:W-:Y:S01]  /*0600*/  @!P4 FMUL R10, R10, 16777216 ;  /* 0x4b8000000a0ac820 */ /* 0x000fe20000400000 */
[----:B------:R-:W-:Y:S01]  /*0610*/  @!P4 FMUL R8, R8, 16777216 ;  /* 0x4b8000000808c820 */ /* 0x000fe20000400000 */
[----:B0-----:R-:W-:Y:S02]  /*0620*/  FSETP.GT.AND P4, PT, R11, 8.50705917302346158658e+37, PT ;  /* 0x7e8000000b00780b */ /* 0x001fe40003f84000 */
[----:B------:R-:W-:Y:S01]  /*0630*/  FSEL R6, R2, 1, P6 ;  /* 0x3f80000002067808 */ /* 0x000fe20003000000 */
[----:B------:R-:W-:Y:S01]  /*0640*/  @P6 FMUL R3, R3, 0.25 ;  /* 0x3e80000003036820 */ /* 0x000fe20000400000 */
[----:B------:R0:W-:Y:S01]  /*0650*/  MUFU.RCP R5, R8 ;  /* 0x0000000800057308 */ /* 0x0001e20000001000 */
[----:B------:R-:W-:-:S03]  /*0660*/  FSETP.GEU.AND P6, PT, R11, 1.175494350822287508e-38, PT ;  /* 0x008000000b00780b */ /* 0x000fc60003fce000 */
[----:B------:R-:W-:Y:S01]  /*0670*/  @!P5 FMUL R3, R3, 16777216 ;  /* 0x4b8000000303d820 */ /* 0x000fe20000400000 */
[----:B------:R-:W-:Y:S01]  /*0680*/  @!P5 FMUL R6, R6, 16777216 ;  /* 0x4b8000000606d820 */ /* 0x000fe20000400000 */
[----:B-1----:R-:W-:-:S03]  /*0690*/  FSETP.GT.AND P5, PT, R14, 8.50705917302346158658e+37, PT ;  /* 0x7e8000000e00780b */ /* 0x002fc60003fa4000 */
[----:B------:R-:W-:Y:S01]  /*06a0*/  @P4 FMUL R11, R11, 0.25 ;  /* 0x3e8000000b0b4820 */ /* 0x000fe20000400000 */
[----:B0-----:R-:W-:Y:S02]  /*06b0*/  FSEL R8, R2, 1, P4 ;  /* 0x3f80000002087808 */ /* 0x001fe40002000000 */
[----:B------:R-:W-:Y:S02]  /*06c0*/  FSETP.GEU.AND P4, PT, R14, 1.175494350822287508e-38, PT ;  /* 0x008000000e00780b */ /* 0x000fe40003f8e000 */
[----:B------:R-:W-:-:S05]  /*06d0*/  @!P6 FMUL R11, R11, 16777216 ;  /* 0x4b8000000b0be820 */ /* 0x000fca0000400000 */
[----:B------:R-:W-:Y:S01]  /*06e0*/  @P5 FMUL R14, R14, 0.25 ;  /* 0x3e8000000e0e5820 */ /* 0x000fe20000400000 */
[----:B------:R-:W0:Y:S05]  /*06f0*/  MUFU.RCP R11, R11 ;  /* 0x0000000b000b7308 */ /* 0x000e2a0000001000 */
[----:B------:R-:W-:-:S03]  /*0700*/  @!P4 FMUL R14, R14, 16777216 ;  /* 0x4b8000000e0ec820 */ /* 0x000fc60000400000 */
[----:B------:R-:W1:Y:S01]  /*0710*/  MUFU.RCP R3, R3 ;  /* 0x0000000300037308 */ /* 0x000e620000001000 */
[----:B------:R-:W-:-:S07]  /*0720*/  FSEL R2, R2, 1, P5 ;  /* 0x3f80000002027808 */ /* 0x000fce0002800000 */
[----:B------:R-:W2:Y:S01]  /*0730*/  MUFU.RCP R9, R14 ;  /* 0x0000000e00097308 */ /* 0x000ea20000001000 */
[----:B------:R-:W-:Y:S01]  /*0740*/  @!P6 FMUL R8, R8, 16777216 ;  /* 0x4b8000000808e820 */ /* 0x000fe20000400000 */
[----:B------:R-:W-:Y:S01]  /*0750*/  @!P4 FMUL R2, R2, 16777216 ;  /* 0x4b8000000202c820 */ /* 0x000fe20000400000 */
[----:B---3--:R-:W-:Y:S02]  /*0760*/  SEL R19, R19, RZ, P3 ;  /* 0x000000ff13137207 */ /* 0x008fe40001800000 */
[----:B-----5:R-:W-:Y:S01]  /*0770*/  SEL R22, R22, RZ, P3 ;  /* 0x000000ff16167207 */ /* 0x020fe20001800000 */
[----:B0-----:R-:W-:Y:S01]  /*0780*/  FMUL R8, R11, R8 ;  /* 0x000000080b087220 */ /* 0x001fe20000400000 */
[----:B-1----:R-:W-:Y:S01]  /*0790*/  FMUL R6, R3, R6 ;  /* 0x0000000603067220 */ /* 0x002fe20000400000 */
[----:B------:R-:W-:Y:S02]  /*07a0*/  SEL R11, R20, RZ, P2 ;  /* 0x000000ff140b7207 */ /* 0x000fe40001000000 */
[----:B------:R-:W-:Y:S01]  /*07b0*/  FADD R3, R19, -R22 ;  /* 0x8000001613037221 */ /* 0x000fe20000000000 */
[----:B------:R-:W-:Y:S01]  /*07c0*/  SEL R15, R0, RZ, P3 ;  /* 0x000000ff000f7207 */ /* 0x000fe20001800000 */
[----:B--2---:R-:W-:Y:S01]  /*07d0*/  FMUL R9, R9, R2 ;  /* 0x0000000209097220 */ /* 0x004fe20000400000 */
[----:B------:R-:W-:-:S02]  /*07e0*/  SEL R2, R27, RZ, P2 ;  /* 0x000000ff1b027207 */ /* 0x000fc40001000000 */
[----:B------:R-:W-:Y:S01]  /*07f0*/  SEL R0, R18, RZ, P3 ;  /* 0x000000ff12007207 */ /* 0x000fe20001800000 */
[----:B------:R-:W-:Y:S02]  /*0800*/  FMUL R6, R6, R3 ;  /* 0x0000000306067220 */ /* 0x000fe40000400000 */
[----:B------:R-:W-:Y:S02]  /*0810*/  FADD R11, R11, -R2 ;  /* 0x800000020b0b7221 */ /* 0x000fe40000000000 */
[----:B------:R-:W0:Y:S01]  /*0820*/  LDC.64 R2, c[0x0][0x260] ;  /* 0x00009800ff027b82 */ /* 0x000e220000000a00 */
[----:B------:R-:W-:Y:S01]  /*0830*/  FMUL R5, R5, R10 ;  /* 0x0000000a05057220 */ /* 0x000fe20000400000 */
[----:B------:R-:W-:Y:S01]  /*0840*/  FADD R0, R0, -R15 ;  /* 0x8000000f00007221 */ /* 0x000fe20000000000 */
[----:B------:R-:W-:Y:S02]  /*0850*/  SEL R21, R21, RZ, P2 ;  /* 0x000000ff15157207 */ /* 0x000fe40001000000 */
[----:B------:R-:W-:Y:S01]  /*0860*/  SEL R28, R28, RZ, P2 ;  /* 0x000000ff1c1c7207 */ /* 0x000fe20001000000 */
[----:B------:R-:W-:Y:S01]  /*0870*/  FMUL R5, R5, R0 ;  /* 0x0000000005057220 */ /* 0x000fe20000400000 */
[----:B------:R-:W-:Y:S01]  /*0880*/  FMUL R8, R8, R11 ;  /* 0x0000000b08087220 */ /* 0x000fe20000400000 */
[----:B------:R-:W-:-:S02]  /*0890*/  SEL R10, R23, RZ, P3 ;  /* 0x000000ff170a7207 */ /* 0x000fc40001800000 */
[----:B------:R-:W-:Y:S01]  /*08a0*/  FADD R0, R21, -R28 ;  /* 0x8000001c15007221 */ /* 0x000fe20000000000 */
[----:B------:R-:W-:Y:S02]  /*08b0*/  SEL R11, R24, RZ, P3 ;  /* 0x000000ff180b7207 */ /* 0x000fe40001800000 */
[----:B------:R-:W-:Y:S02]  /*08c0*/  SEL R25, R25, RZ, P3 ;  /* 0x000000ff19197207 */ /* 0x000fe40001800000 */
[----:B------:R-:W-:Y:S01]  /*08d0*/  SEL R26, R26, RZ, P3 ;  /* 0x000000ff1a1a7207 */ /* 0x000fe20001800000 */
[----:B------:R-:W-:Y:S01]  /*08e0*/  FMUL R0, R9, R0 ;  /* 0x0000000009007220 */ /* 0x000fe20000400000 */
[----:B------:R-:W-:Y:S02]  /*08f0*/  SEL R29, R29, RZ, P2 ;  /* 0x000000ff1d1d7207 */ /* 0x000fe40001000000 */
[----:B------:R-:W-:Y:S02]  /*0900*/  SEL R12, R12, RZ, P2 ;  /* 0x000000ff0c0c7207 */ /* 0x000fe40001000000 */
[----:B------:R-:W-:-:S02]  /*0910*/  SEL R14, R13, RZ, P2 ;  /* 0x000000ff0d0e7207 */ /* 0x000fc40001000000 */
[----:B------:R-:W-:Y:S01]  /*0920*/  SEL R7, R7, RZ, P2 ;  /* 0x000000ff07077207 */ /* 0x000fe20001000000 */
[----:B------:R-:W-:Y:S01]  /*0930*/  FFMA R5, R10, R5, R25 ;  /* 0x000000050a057223 */ /* 0x000fe20000000019 */
[----:B------:R-:W-:Y:S01]  /*0940*/  FFMA R6, R11, R6, R26 ;  /* 0x000000060b067223 */ /* 0x000fe2000000001a */
[----:B------:R-:W-:Y:S02]  /*0950*/  FFMA R8, R29, R8, R14 ;  /* 0x000000081d087223 */ /* 0x000fe4000000000e */
[----:B------:R-:W-:Y:S01]  /*0960*/  FFMA R0, R12, R0, R7 ;  /* 0x000000000c007223 */ /* 0x000fe20000000007 */
[----:B------:R-:W-:Y:S02]  /*0970*/  FSETP.GEU.AND P4, PT, R5, RZ, PT ;  /* 0x000000ff0500720b */ /* 0x000fe40003f8e000 */
[----:B------:R-:W-:Y:S02]  /*0980*/  FSETP.GEU.AND P5, PT, R6, RZ, PT ;  /* 0x000000ff0600720b */ /* 0x000fe40003fae000 */
[----:B------:R-:W-:-:S02]  /*0990*/  FSETP.GEU.AND P3, PT, R8, RZ, PT ;  /* 0x000000ff0800720b */ /* 0x000fc40003f6e000 */
[----:B------:R-:W-:Y:S01]  /*09a0*/  FSETP.GEU.AND P2, PT, R0, RZ, PT ;  /* 0x000000ff0000720b */ /* 0x000fe20003f4e000 */
[----:B0-----:R-:W-:Y:S01]  /*09b0*/  IMAD.WIDE R2, R4, 0x4, R2 ;  /* 0x0000000404027825 */ /* 0x001fe200078e0202 */
[----:B------:R-:W-:Y:S02]  /*09c0*/  FSEL R10, R5, RZ, P4 ;  /* 0x000000ff050a7208 */ /* 0x000fe40002000000 */
[----:B------:R-:W-:Y:S02]  /*09d0*/  FSEL R11, R6, RZ, P5 ;  /* 0x000000ff060b7208 */ /* 0x000fe40002800000 */
[----:B------:R-:W-:Y:S02]  /*09e0*/  @P1 FSEL R10, R8, RZ, P3 ;  /* 0x000000ff080a1208 */ /* 0x000fe40001800000 */
[----:B------:R-:W-:Y:S01]  /*09f0*/  @P1 FSEL R11, R0, RZ, P2 ;  /* 0x000000ff000b1208 */ /* 0x000fe20001000000 */
[----:B------:R-:W-:Y:S06]  /*0a00*/  @P0 EXIT ;  /* 0x000000000000094d */ /* 0x000fec0003800000 */
[----:B------:R-:W-:Y:S01]  /*0a10*/  STG.E.64 desc[UR4][R2.64], R10 ;  /* 0x0000000a02007986 */ /* 0x000fe2000c101b04 */
[----:B------:R-:W-:Y:S05]  /*0a20*/  EXIT ;  /* 0x000000000000794d */ /* 0x000fea0003800000 */
.L_x_0:
[----:B------:R-:W-:-:S00]  /*0a30*/  BRA `(.L_x_0) ;  /* 0xfffffffc00fc7947 */ /* 0x000fc0000383ffff */
[----:B------:R-:W-:-:S00]  /*0a40*/  NOP ;  /* 0x0000000000007918 */ /* 0x000fc00000000000 */
        /* <DEDUP_REMOVED lines=11> */
.L_x_1:


//--------------------- .nv.global.init           --------------------------
	.section	.nv.global.init,"aw",@progbits
.nv.global.init:
	.type		_$_str,@object
	.size		_$_str,(_$_str_$_2 - _$_str)
_$_str:
        /*0000*/ 	.byte	0x5f, 0x5f, 0x43, 0x55, 0x44, 0x41, 0x5f, 0x46, 0x54, 0x5a, 0x00
	.type		_$_str_$_2,@object
	.size		_$_str_$_2,(.L_1 - _$_str_$_2)
_$_str_$_2:
        /*000b*/ 	.byte	0x5f, 0x5f, 0x43, 0x55, 0x44, 0x41, 0x5f, 0x50, 0x52, 0x45, 0x43, 0x5f, 0x53, 0x51, 0x52, 0x54
        /*001b*/ 	.byte	0x00
.L_1:


//--------------------- .nv.constant0.triton_poi_fused_cat_5 --------------------------
	.section	.nv.constant0.triton_poi_fused_cat_5,"a",@progbits
	.sectionflags	@""
	.align	4
.nv.constant0.triton_poi_fused_cat_5:
	.zero		620
